//
// Generated by NVIDIA NVVM Compiler
//
// Compiler Build ID: CL-36424714
// Cuda compilation tools, release 13.0, V13.0.88
// Based on NVVM 20.0.0
//

.version 9.0
.target sm_100
.address_size 64

	// .globl	_Z6kernelPii

.visible .entry _Z6kernelPii(
	.param .u64 .ptr .align 1 _Z6kernelPii_param_0,
	.param .u32 _Z6kernelPii_param_1
)
{
	.reg .pred 	%p<2>;
	.reg .b32 	%r<7>;
	.reg .b64 	%rd<5>;

	ld.param.u64 	%rd1, [_Z6kernelPii_param_0];
	ld.param.u32 	%r2, [_Z6kernelPii_param_1];
	mov.u32 	%r3, %tid.x;
	mov.u32 	%r4, %ctaid.x;
	mov.u32 	%r5, %ntid.x;
	mad.lo.s32 	%r1, %r4, %r5, %r3;
	setp.ge.s32 	%p1, %r1, %r2;
	@%p1 bra 	$L__BB0_2;
	cvta.to.global.u64 	%rd2, %rd1;
	mul.lo.s32 	%r6, %r1, %r1;
	mul.wide.s32 	%rd3, %r1, 4;
	add.s64 	%rd4, %rd2, %rd3;
	st.global.u32 	[%rd4], %r6;
$L__BB0_2:
	ret;

}


// ===== COMPILED SASS (sm_100) =====

	.target	sm_100

	.elftype	@"ET_EXEC"


//--------------------- .note.nv.tkinfo           --------------------------
	.section	.note.nv.tkinfo,"",@"SHT_NOTE"
	.sectionflags	@"SHF_NOTE_NV_TKINFO"
	.tkinfo
        /*0018*/ 	.word	0x00000002
        /*0030*/ 	.string	""
        /*0030*/ 	.string	"ptxas"
        /*0030*/ 	.string	"Cuda compilation tools, release 13.0, V13.0.88"
        /*0030*/ 	.string	"Build cuda_13.0.r13.0/compiler.36424714_0"
        /*0030*/ 	.string	"-arch sm_100 -m 64 "



//--------------------- .note.nv.cuinfo           --------------------------
	.section	.note.nv.cuinfo,"",@"SHT_NOTE"
	.sectionflags	@"SHF_NOTE_NV_CUINFO"
        /*0018*/ 	.short	0x0002
        /*001a*/ 	.short	0x0064
        /*001c*/ 	.short	0x0082
	.zero		2


//--------------------- .nv.info                  --------------------------
	.section	.nv.info,"",@"SHT_CUDA_INFO"
	.align	4


	//----- nvinfo : EIATTR_REGCOUNT
	.align		4
        /*0000*/ 	.byte	0x04, 0x2f
        /*0002*/ 	.short	(.L_1 - .L_0)
	.align		4
.L_0:
        /*0004*/ 	.word	index@(_Z6kernelPii)
        /*0008*/ 	.word	0x0000000a


	//----- nvinfo : EIATTR_FRAME_SIZE
	.align		4
.L_1:
        /*000c*/ 	.byte	0x04, 0x11
        /*000e*/ 	.short	(.L_3 - .L_2)
	.align		4
.L_2:
        /*0010*/ 	.word	index@(_Z6kernelPii)
        /*0014*/ 	.word	0x00000000


	//----- nvinfo : EIATTR_MIN_STACK_SIZE
	.align		4
.L_3:
        /*0018*/ 	.byte	0x04, 0x12
        /*001a*/ 	.short	(.L_5 - .L_4)
	.align		4
.L_4:
        /*001c*/ 	.word	index@(_Z6kernelPii)
        /*0020*/ 	.word	0x00000000
.L_5:


//--------------------- .nv.compat                --------------------------
	.section	.nv.compat,"",@"SHT_CUDA_COMPAT_INFO"
	.align	4
        /*0000*/ 	.byte	0x02, 0x09, 0x00, 0x00, 0x02, 0x02, 0x01, 0x00, 0x02, 0x05, 0x05, 0x00, 0x03, 0x07, 0x01, 0x01
        /*0010*/ 	.byte	0x02, 0x03, 0x00, 0x00, 0x02, 0x06, 0x01, 0x00, 0x04, 0x0b, 0x08, 0x00, 0x09, 0x00, 0x00, 0x00
        /*0020*/ 	.byte	0x00, 0x00, 0x00, 0x00


//--------------------- .nv.info._Z6kernelPii     --------------------------
	.section	.nv.info._Z6kernelPii,"",@"SHT_CUDA_INFO"
	.sectionflags	@""
	.align	4


	//----- nvinfo : EIATTR_CUDA_API_VERSION
	.align		4
        /*0000*/ 	.byte	0x04, 0x37
        /*0002*/ 	.short	(.L_7 - .L_6)
.L_6:
        /*0004*/ 	.word	0x00000082


	//----- nvinfo : EIATTR_KPARAM_INFO
	.align		4
.L_7:
        /*0008*/ 	.byte	0x04, 0x17
        /*000a*/ 	.short	(.L_9 - .L_8)
.L_8:
        /*000c*/ 	.word	0x00000000
        /*0010*/ 	.short	0x0001
        /*0012*/ 	.short	0x0008
        /*0014*/ 	.byte	0x00, 0xf0, 0x11, 0x00


	//----- nvinfo : EIATTR_KPARAM_INFO
	.align		4
.L_9:
        /*0018*/ 	.byte	0x04, 0x17
        /*001a*/ 	.short	(.L_11 - .L_10)
.L_10:
        /*001c*/ 	.word	0x00000000
        /*0020*/ 	.short	0x0000
        /*0022*/ 	.short	0x0000
        /*0024*/ 	.byte	0x00, 0xf5, 0x21, 0x00


	//----- nvinfo : EIATTR_SPARSE_MMA_MASK
	.align		4
.L_11:
        /*0028*/ 	.byte	0x03, 0x50
        /*002a*/ 	.short	0x0000


	//----- nvinfo : EIATTR_MAXREG_COUNT
	.align		4
        /*002c*/ 	.byte	0x03, 0x1b
        /*002e*/ 	.short	0x00ff


	//----- nvinfo : EIATTR_MERCURY_ISA_VERSION
	.align		4
        /*0030*/ 	.byte	0x03, 0x5f
        /*0032*/ 	.short	0x0101


	//----- nvinfo : EIATTR_VRC_CTA_INIT_COUNT
	.align		4
        /*0034*/ 	.byte	0x02, 0x4a
	.zero		1
	.zero		1


	//----- nvinfo : EIATTR_EXIT_INSTR_OFFSETS
	.align		4
        /*0038*/ 	.byte	0x04, 0x1c
        /*003a*/ 	.short	(.L_13 - .L_12)


	//   ....[0]....
.L_12:
        /*003c*/ 	.word	0x00000070


	//   ....[1]....
        /*0040*/ 	.word	0x000000d0


	//----- nvinfo : EIATTR_CBANK_PARAM_SIZE
	.align		4
.L_13:
        /*0044*/ 	.byte	0x03, 0x19
        /*0046*/ 	.short	0x000c


	//----- nvinfo : EIATTR_PARAM_CBANK
	.align		4
        /*0048*/ 	.byte	0x04, 0x0a
        /*004a*/ 	.short	(.L_15 - .L_14)
	.align		4
.L_14:
        /*004c*/ 	.word	index@(.nv.constant0._Z6kernelPii)
        /*0050*/ 	.short	0x0380
        /*0052*/ 	.short	0x000c


	//----- nvinfo : EIATTR_SW_WAR
	.align		4
.L_15:
        /*0054*/ 	.byte	0x04, 0x36
        /*0056*/ 	.short	(.L_17 - .L_16)
.L_16:
        /*0058*/ 	.word	0x00000008
.L_17:


//--------------------- .nv.callgraph             --------------------------
	.section	.nv.callgraph,"",@"SHT_CUDA_CALLGRAPH"
	.align	4
	.sectionentsize	8
	.align		4
        /*0000*/ 	.word	0x00000000
	.align		4
        /*0004*/ 	.word	0xffffffff
	.align		4
        /*0008*/ 	.word	0x00000000
	.align		4
        /*000c*/ 	.word	0xfffffffe
	.align		4
        /*0010*/ 	.word	0x00000000
	.align		4
        /*0014*/ 	.word	0xfffffffd
	.align		4
        /*0018*/ 	.word	0x00000000
	.align		4
        /*001c*/ 	.word	0xfffffffc


//--------------------- .text._Z6kernelPii        --------------------------
	.section	.text._Z6kernelPii,"ax",@progbits
	.align	128
        .global         _Z6kernelPii
        .type           _Z6kernelPii,@function
        .size           _Z6kernelPii,(.L_x_1 - _Z6kernelPii)
        .other          _Z6kernelPii,@"STO_CUDA_ENTRY STV_DEFAULT"
_Z6kernelPii:
.text._Z6kernelPii:
[----:B------:R-:W-:Y:S01]  /*0000*/  LDC R1, c[0x0][0x37c] ;  /* 0x0000df00ff017b82 */ /* 0x000fe20000000800 */
[----:B------:R-:W0:Y:S07]  /*0010*/  S2R R5, SR_TID.X ;  /* 0x0000000000057919 */ /* 0x000e2e0000002100 */
[----:B------:R-:W0:Y:S01]  /*0020*/  S2UR UR4, SR_CTAID.X ;  /* 0x00000000000479c3 */ /* 0x000e220000002500 */
[----:B------:R-:W1:Y:S07]  /*0030*/  LDCU UR5, c[0x0][0x388] ;  /* 0x00007100ff0577ac */ /* 0x000e6e0008000800 */
[----:B------:R-:W0:Y:S02]  /*0040*/  LDC R0, c[0x0][0x360] ;  /* 0x0000d800ff007b82 */ /* 0x000e240000000800 */
[----:B0-----:R-:W-:-:S05]  /*0050*/  IMAD R5, R0, UR4, R5 ;  /* 0x0000000400057c24 */ /* 0x001fca000f8e0205 */
[----:B-1----:R-:W-:-:S13]  /*0060*/  ISETP.GE.AND P0, PT, R5, UR5, PT ;  /* 0x0000000505007c0c */ /* 0x002fda000bf06270 */
[----:B------:R-:W-:Y:S05]  /*0070*/  @P0 EXIT ;  /* 0x000000000000094d */ /* 0x000fea0003800000 */
[----:B------:R-:W0:Y:S01]  /*0080*/  LDC.64 R2, c[0x0][0x380] ;  /* 0x0000e000ff027b82 */ /* 0x000e220000000a00 */
[----:B------:R-:W1:Y:S01]  /*0090*/  LDCU.64 UR4, c[0x0][0x358] ;  /* 0x00006b00ff0477ac */ /* 0x000e620008000a00 */
[C---:B------:R-:W-:Y:S02]  /*00a0*/  IMAD R7, R5.reuse, R5, RZ ;  /* 0x0000000505077224 */ /* 0x040fe400078e02ff */
[----:B0-----:R-:W-:-:S05]  /*00b0*/  IMAD.WIDE R2, R5, 0x4, R2 ;  /* 0x0000000405027825 */ /* 0x001fca00078e0202 */
[----:B-1----:R-:W-:Y:S01]  /*00c0*/  STG.E desc[UR4][R2.64], R7 ;  /* 0x0000000702007986 */ /* 0x002fe2000c101904 */
[----:B------:R-:W-:Y:S05]  /*00d0*/  EXIT ;  /* 0x000000000000794d */ /* 0x000fea0003800000 */
.L_x_0:
[----:B------:R-:W-:-:S00]  /*00e0*/  BRA `(.L_x_0) ;  /* 0xfffffffc00fc7947 */ /* 0x000fc0000383ffff */
[----:B------:R-:W-:-:S00]  /*00f0*/  NOP ;  /* 0x0000000000007918 */ /* 0x000fc00000000000 */
        /* <DEDUP_REMOVED lines=8> */
.L_x_1:


//--------------------- .nv.shared.reserved.0     --------------------------
	.section	.nv.shared.reserved.0,"aw",@nobits
	.weak		__nv_reservedSMEM_offset_0_alias
	.size		__nv_reservedSMEM_offset_0_alias, 0, 64
	.other		__nv_reservedSMEM_offset_0_alias,@"STO_CUDA_RESERVED_SHARED STV_DEFAULT"
__nv_reservedSMEM_offset_0_alias:
	.zero		0
	.zero		64


//--------------------- .nv.constant0._Z6kernelPii --------------------------
	.section	.nv.constant0._Z6kernelPii,"a",@progbits
	.sectionflags	@""
	.align	4
.nv.constant0._Z6kernelPii:
	.zero		908


//--------------------- SYMBOLS --------------------------

	.type		.nv.reservedSmem.offset0,@object
	.size		.nv.reservedSmem.offset0,0x4
